	.headerflags	@"EF_CUDA_TEXMODE_UNIFIED EF_CUDA_64BIT_ADDRESS EF_CUDA_ACCELERATORS EF_CUDA_SM90 EF_CUDA_VIRTUAL_SM(EF_CUDA_SM90)"
	.elftype	@"ET_EXEC"


//--------------------- .nv.info                  --------------------------
	.section	.nv.info,"",@"SHT_CUDA_INFO"
	.align	4


	//----- nvinfo : EIATTR_REGCOUNT
	.align		4
        /*0000*/ 	.byte	0x04, 0x2f
        /*0002*/ 	.short	(.L_3 - .L_2)
	.align		4
.L_2:
        /*0004*/ 	.word	index@(triton_poi_fused_add_convolution_div_sqrt_31)
        /*0008*/ 	.word	0x00000028


	//----- nvinfo : EIATTR_MIN_STACK_SIZE
	.align		4
.L_3:
        /*000c*/ 	.byte	0x04, 0x12
        /*000e*/ 	.short	(.L_5 - .L_4)
	.align		4
.L_4:
        /*0010*/ 	.word	index@(triton_poi_fused_add_convolution_div_sqrt_31)
        /*0014*/ 	.word	0x00000000


	//----- nvinfo : EIATTR_FRAME_SIZE
	.align		4
.L_5:
        /*0018*/ 	.byte	0x04, 0x11
        /*001a*/ 	.short	(.L_7 - .L_6)
	.align		4
.L_6:
        /*001c*/ 	.word	index@(triton_poi_fused_add_convolution_div_sqrt_31)
        /*0020*/ 	.word	0x00000000


	//----- nvinfo : EIATTR_MIN_STACK_SIZE
	.align		4
.L_7:
        /*0024*/ 	.byte	0x04, 0x12
        /*0026*/ 	.short	(.L_9 - .L_8)
	.align		4
.L_8:
        /*0028*/ 	.word	index@(triton_poi_fused_add_convolution_div_sqrt_31)
        /*002c*/ 	.word	0x00000000
.L_9:


//--------------------- .nv.info.triton_poi_fused_add_convolution_div_sqrt_31 --------------------------
	.section	.nv.info.triton_poi_fused_add_convolution_div_sqrt_31,"",@"SHT_CUDA_INFO"
	.sectionflags	@""
	.align	4


	//----- nvinfo : EIATTR_CUDA_API_VERSION
	.align		4
        /*0000*/ 	.byte	0x04, 0x37
        /*0002*/ 	.short	(.L_11 - .L_10)
.L_10:
        /*0004*/ 	.word	0x0000007c


	//----- nvinfo : EIATTR_KPARAM_INFO
	.align		4
.L_11:
        /*0008*/ 	.byte	0x04, 0x17
        /*000a*/ 	.short	(.L_13 - .L_12)
.L_12:
        /*000c*/ 	.word	0x00000000
        /*0010*/ 	.short	0x0005
        /*0012*/ 	.short	0x0024
        /*0014*/ 	.byte	0x00, 0xf0, 0x11, 0x00


	//----- nvinfo : EIATTR_KPARAM_INFO
	.align		4
.L_13:
        /*0018*/ 	.byte	0x04, 0x17
        /*001a*/ 	.short	(.L_15 - .L_14)
.L_14:
        /*001c*/ 	.word	0x00000000
        /*0020*/ 	.short	0x0004
        /*0022*/ 	.short	0x0020
        /*0024*/ 	.byte	0x00, 0xf0, 0x11, 0x00


	//----- nvinfo : EIATTR_KPARAM_INFO
	.align		4
.L_15:
        /*0028*/ 	.byte	0x04, 0x17
        /*002a*/ 	.short	(.L_17 - .L_16)
.L_16:
        /*002c*/ 	.word	0x00000000
        /*0030*/ 	.short	0x0003
        /*0032*/ 	.short	0x0018
        /*0034*/ 	.byte	0x00, 0xf4, 0x21, 0x00


	//----- nvinfo : EIATTR_KPARAM_INFO
	.align		4
.L_17:
        /*0038*/ 	.byte	0x04, 0x17
        /*003a*/ 	.short	(.L_19 - .L_18)
.L_18:
        /*003c*/ 	.word	0x00000000
        /*0040*/ 	.short	0x0002
        /*0042*/ 	.short	0x0010
        /*0044*/ 	.byte	0x00, 0xf4, 0x21, 0x00


	//----- nvinfo : EIATTR_KPARAM_INFO
	.align		4
.L_19:
        /*0048*/ 	.byte	0x04, 0x17
        /*004a*/ 	.short	(.L_21 - .L_20)
.L_20:
        /*004c*/ 	.word	0x00000000
        /*0050*/ 	.short	0x0001
        /*0052*/ 	.short	0x0008
        /*0054*/ 	.byte	0x00, 0xf4, 0x21, 0x00


	//----- nvinfo : EIATTR_KPARAM_INFO
	.align		4
.L_21:
        /*0058*/ 	.byte	0x04, 0x17
        /*005a*/ 	.short	(.L_23 - .L_22)
.L_22:
        /*005c*/ 	.word	0x00000000
        /*0060*/ 	.short	0x0000
        /*0062*/ 	.short	0x0000
        /*0064*/ 	.byte	0x00, 0xf4, 0x21, 0x00


	//----- nvinfo : EIATTR_SPARSE_MMA_MASK
	.align		4
.L_23:
        /*0068*/ 	.byte	0x03, 0x50
        /*006a*/ 	.short	0x0000


	//----- nvinfo : EIATTR_MAXREG_COUNT
	.align		4
        /*006c*/ 	.byte	0x03, 0x1b
        /*006e*/ 	.short	0x00ff


	//----- nvinfo : EIATTR_EXIT_INSTR_OFFSETS
	.align		4
        /*0070*/ 	.byte	0x04, 0x1c
        /*0072*/ 	.short	(.L_25 - .L_24)


	//   ....[0]....
.L_24:
        /*0074*/ 	.word	0x00000e50


	//   ....[1]....
        /*0078*/ 	.word	0x00000ea0


	//----- nvinfo : EIATTR_REQNTID
	.align		4
.L_25:
        /*007c*/ 	.byte	0x04, 0x10
        /*007e*/ 	.short	(.L_27 - .L_26)
.L_26:
        /*0080*/ 	.word	0x00000080
        /*0084*/ 	.word	0x00000001
        /*0088*/ 	.word	0x00000001


	//----- nvinfo : EIATTR_CBANK_PARAM_SIZE
	.align		4
.L_27:
        /*008c*/ 	.byte	0x03, 0x19
        /*008e*/ 	.short	0x0028


	//----- nvinfo : EIATTR_PARAM_CBANK
	.align		4
        /*0090*/ 	.byte	0x04, 0x0a
        /*0092*/ 	.short	(.L_29 - .L_28)
	.align		4
.L_28:
        /*0094*/ 	.word	index@(.nv.constant0.triton_poi_fused_add_convolution_div_sqrt_31)
        /*0098*/ 	.short	0x0210
        /*009a*/ 	.short	0x0028


	//----- nvinfo : EIATTR_SW_WAR
	.align		4
.L_29:
        /*009c*/ 	.byte	0x04, 0x36
        /*009e*/ 	.short	(.L_31 - .L_30)
.L_30:
        /*00a0*/ 	.word	0x00000008
.L_31:


//--------------------- .nv.callgraph             --------------------------
	.section	.nv.callgraph,"",@"SHT_CUDA_CALLGRAPH"
	.align	4
	.sectionentsize	8
	.align		4
        /*0000*/ 	.word	0x00000000
	.align		4
        /*0004*/ 	.word	0xffffffff
	.align		4
        /*0008*/ 	.word	0x00000000
	.align		4
        /*000c*/ 	.word	0xfffffffe
	.align		4
        /*0010*/ 	.word	0x00000000
	.align		4
        /*0014*/ 	.word	0xfffffffd
	.align		4
        /*0018*/ 	.word	0x00000000
	.align		4
        /*001c*/ 	.word	0xfffffffc


//--------------------- .nv.constant4             --------------------------
	.section	.nv.constant4,"a",@progbits
	.align	8
	.align		8
.nv.constant4:
        /*0000*/ 	.dword	_$_str
	.align		8
        /*0008*/ 	.dword	_$_str_$_2


//--------------------- .text.triton_poi_fused_add_convolution_div_sqrt_31 --------------------------
	.section	.text.triton_poi_fused_add_convolution_div_sqrt_31,"ax",@progbits
	.sectionflags	@"SHF_BARRIERS=1"
	.align	128
        .global         triton_poi_fused_add_convolution_div_sqrt_31
        .type           triton_poi_fused_add_convolution_div_sqrt_31,@function
        .size           triton_poi_fused_add_convolution_div_sqrt_31,(.L_x_1 - triton_poi_fused_add_convolution_div_sqrt_31)
        .other          triton_poi_fused_add_convolution_div_sqrt_31,@"STO_CUDA_ENTRY STV_DEFAULT"
triton_poi_fused_add_convolution_div_sqrt_31:
.text.triton_poi_fused_add_convolution_div_sqrt_31:
[----:B------:R-:W0:Y:S01]  /*0000*/  LDC R1, c[0x0][0x28] ;  /* 0x00000a00ff017b82 */ /* 0x000e220000000800 */
[----:B------:R-:W1:Y:S07]  /*0010*/  S2R R15, SR_TID.X ;  /* 0x00000000000f7919 */ /* 0x000e6e0000002100 */
[----:B------:R-:W2:Y:S01]  /*0020*/  LDC.64 R2, c[0x0][0x218] ;  /* 0x00008600ff027b82 */ /* 0x000ea20000000a00 */
[----:B------:R-:W-:Y:S01]  /*0030*/  CS2R R26, SRZ ;  /* 0x00000000001a7805 */ /* 0x000fe2000001ff00 */
[----:B------:R-:W-:Y:S01]  /*0040*/  ULDC.64 UR6, c[0x0][0x208] ;  /* 0x0000820000067ab9 */ /* 0x000fe20000000a00 */
[----:B------:R-:W3:Y:S01]  /*0050*/  S2R R0, SR_CTAID.Y ;  /* 0x0000000000007919 */ /* 0x000ee20000002600 */
[----:B------:R-:W4:Y:S01]  /*0060*/  S2R R12, SR_CTAID.X ;  /* 0x00000000000c7919 */ /* 0x000f220000002500 */
[----:B-1----:R-:W-:-:S02]  /*0070*/  SHF.R.U32.HI R7, RZ, 0x4, R15 ;  /* 0x00000004ff077819 */ /* 0x002fc4000001160f */
[----:B---3--:R-:W-:Y:S02]  /*0080*/  SHF.L.U32 R14, R0, 0x6, RZ ;  /* 0x00000006000e7819 */ /* 0x008fe400000006ff */
[----:B------:R-:W-:Y:S02]  /*0090*/  SHF.R.S32.HI R0, RZ, 0x19, R0 ;  /* 0x00000019ff007819 */ /* 0x000fe40000011400 */
[----:B------:R-:W-:Y:S02]  /*00a0*/  SGXT.U32 R7, R7, 0x3 ;  /* 0x000000030707781a */ /* 0x000fe40000000000 */
[----:B------:R-:W-:Y:S02]  /*00b0*/  SGXT R0, R0, 0x1 ;  /* 0x000000010000781a */ /* 0x000fe40000000200 */
[----:B------:R-:W-:Y:S02]  /*00c0*/  LOP3.LUT R23, R14, R7, RZ, 0xfc, !PT ;  /* 0x000000070e177212 */ /* 0x000fe400078efcff */
[----:B----4-:R-:W-:-:S02]  /*00d0*/  SHF.L.U32 R12, R12, 0x4, RZ ;  /* 0x000000040c0c7819 */ /* 0x010fc400000006ff */
[C---:B------:R-:W-:Y:S02]  /*00e0*/  LEA.HI R6, R0.reuse, R23, RZ, 0x9 ;  /* 0x0000001700067211 */ /* 0x040fe400078f48ff */
[----:B------:R-:W-:Y:S02]  /*00f0*/  LOP3.LUT R4, R14, 0x8, R7, 0xfe, !PT ;  /* 0x000000080e047812 */ /* 0x000fe400078efe07 */
[----:B------:R-:W-:Y:S02]  /*0100*/  LOP3.LUT R17, R12, 0xf, R15, 0xf8, !PT ;  /* 0x0000000f0c117812 */ /* 0x000fe400078ef80f */
[----:B------:R-:W-:Y:S02]  /*0110*/  LOP3.LUT R5, R12, 0xf, R15, 0xf8, !PT ;  /* 0x0000000f0c057812 */ /* 0x000fe400078ef80f */
[----:B------:R-:W-:Y:S02]  /*0120*/  SHF.R.S32.HI R8, RZ, 0x9, R6 ;  /* 0x00000009ff087819 */ /* 0x000fe40000011406 */
[----:B------:R-:W-:-:S02]  /*0130*/  LEA.HI R7, R0, R4, RZ, 0x9 ;  /* 0x0000000400077211 */ /* 0x000fc400078f48ff */
[----:B------:R-:W-:Y:S01]  /*0140*/  ISETP.GE.AND P0, PT, R17, 0x9, PT ;  /* 0x000000091100780c */ /* 0x000fe20003f06270 */
[----:B------:R-:W-:Y:S01]  /*0150*/  IMAD R11, R8, 0x9, R5 ;  /* 0x00000009080b7824 */ /* 0x000fe200078e0205 */
[----:B------:R-:W-:Y:S02]  /*0160*/  IADD3 R9, R6, 0x10, RZ ;  /* 0x0000001006097810 */ /* 0x000fe40007ffe0ff */
[----:B------:R-:W-:Y:S01]  /*0170*/  SHF.R.S32.HI R8, RZ, 0x9, R7 ;  /* 0x00000009ff087819 */ /* 0x000fe20000011407 */
[----:B------:R-:W-:Y:S01]  /*0180*/  VIADD R7, R6, 0x18 ;  /* 0x0000001806077836 */ /* 0x000fe20000000000 */
[----:B------:R-:W-:Y:S01]  /*0190*/  SHF.R.S32.HI R16, RZ, 0x9, R9 ;  /* 0x00000009ff107819 */ /* 0x000fe20000011409 */
[----:B--2---:R-:W-:Y:S01]  /*01a0*/  IMAD.WIDE R10, R11, 0x4, R2 ;  /* 0x000000040b0a7825 */ /* 0x004fe200078e0202 */
[----:B------:R-:W-:-:S03]  /*01b0*/  IADD3 R13, R6, 0x20, RZ ;  /* 0x00000020060d7810 */ /* 0x000fc60007ffe0ff */
[--C-:B------:R-:W-:Y:S02]  /*01c0*/  IMAD R21, R8, 0x9, R5.reuse ;  /* 0x0000000908157824 */ /* 0x100fe400078e0205 */
[----:B------:R-:W-:Y:S01]  /*01d0*/  IMAD R9, R16, 0x9, R5 ;  /* 0x0000000910097824 */ /* 0x000fe200078e0205 */
[----:B------:R-:W-:Y:S02]  /*01e0*/  SHF.R.S32.HI R16, RZ, 0x9, R7 ;  /* 0x00000009ff107819 */ /* 0x000fe40000011407 */
[----:B------:R-:W-:Y:S02]  /*01f0*/  CS2R R18, SRZ ;  /* 0x0000000000127805 */ /* 0x000fe4000001ff00 */
[----:B------:R-:W-:Y:S01]  /*0200*/  IADD3 R7, R6, 0x28, RZ ;  /* 0x0000002806077810 */ /* 0x000fe20007ffe0ff */
[----:B------:R-:W-:Y:S01]  /*0210*/  IMAD.WIDE R20, R21, 0x4, R2 ;  /* 0x0000000415147825 */ /* 0x000fe200078e0202 */
[----:B------:R1:W2:Y:S02]  /*0220*/  @!P0 LDG.E.EL R26, desc[UR6][R10.64] ;  /* 0x000000060a1a8981 */ /* 0x0002a4000c2e1900 */
[----:B------:R-:W-:Y:S01]  /*0230*/  SHF.R.S32.HI R24, RZ, 0x9, R7 ;  /* 0x00000009ff187819 */ /* 0x000fe20000011407 */
[----:B------:R-:W-:Y:S01]  /*0240*/  HFMA2.MMA R22, -RZ, RZ, 0, 0 ;  /* 0x00000000ff167435 */ /* 0x000fe200000001ff */
[----:B------:R-:W-:Y:S01]  /*0250*/  IADD3 R7, R6, 0x30, RZ ;  /* 0x0000003006077810 */ /* 0x000fe20007ffe0ff */
[----:B------:R-:W3:Y:S01]  /*0260*/  @!P0 LDG.E.EL R19, desc[UR6][R20.64] ;  /* 0x0000000614138981 */ /* 0x000ee2000c2e1900 */
[----:B------:R-:W-:Y:S01]  /*0270*/  IADD3 R6, R6, 0x38, RZ ;  /* 0x0000003806067810 */ /* 0x000fe20007ffe0ff */
[----:B------:R-:W-:Y:S01]  /*0280*/  IMAD.WIDE R8, R9, 0x4, R2 ;  /* 0x0000000409087825 */ /* 0x000fe200078e0202 */
[----:B-1----:R-:W-:-:S03]  /*0290*/  SHF.R.S32.HI R10, RZ, 0x9, R13 ;  /* 0x00000009ff0a7819 */ /* 0x002fc6000001140d */
[----:B------:R-:W-:Y:S01]  /*02a0*/  IMAD R13, R24, 0x9, R5 ;  /* 0x00000009180d7824 */ /* 0x000fe200078e0205 */
[----:B------:R-:W-:Y:S01]  /*02b0*/  SHF.R.S32.HI R24, RZ, 0x9, R7 ;  /* 0x00000009ff187819 */ /* 0x000fe20000011407 */
[--C-:B------:R-:W-:Y:S01]  /*02c0*/  IMAD R11, R16, 0x9, R5.reuse ;  /* 0x00000009100b7824 */ /* 0x100fe200078e0205 */
[----:B------:R-:W-:Y:S01]  /*02d0*/  SHF.R.S32.HI R30, RZ, 0x9, R6 ;  /* 0x00000009ff1e7819 */ /* 0x000fe20000011406 */
[----:B------:R-:W-:Y:S01]  /*02e0*/  IMAD R29, R10, 0x9, R5 ;  /* 0x000000090a1d7824 */ /* 0x000fe200078e0205 */
[----:B------:R1:W4:Y:S01]  /*02f0*/  @!P0 LDG.E.EL R18, desc[UR6][R8.64] ;  /* 0x0000000608128981 */ /* 0x000322000c2e1900 */
[----:B------:R-:W-:Y:S02]  /*0300*/  IMAD.MOV.U32 R16, RZ, RZ, RZ ;  /* 0x000000ffff107224 */ /* 0x000fe400078e00ff */
[----:B------:R-:W-:-:S04]  /*0310*/  IMAD.WIDE R28, R29, 0x4, R2 ;  /* 0x000000041d1c7825 */ /* 0x000fc800078e0202 */
[--C-:B------:R-:W-:Y:S01]  /*0320*/  IMAD R7, R24, 0x9, R5.reuse ;  /* 0x0000000918077824 */ /* 0x100fe200078e0205 */
[----:B------:R5:W4:Y:S01]  /*0330*/  @!P0 LDG.E.EL R16, desc[UR6][R28.64] ;  /* 0x000000061c108981 */ /* 0x000b22000c2e1900 */
[----:B------:R-:W-:Y:S02]  /*0340*/  IMAD R31, R30, 0x9, R5 ;  /* 0x000000091e1f7824 */ /* 0x000fe400078e0205 */
[----:B------:R-:W-:Y:S01]  /*0350*/  IMAD.WIDE R10, R11, 0x4, R2 ;  /* 0x000000040b0a7825 */ /* 0x000fe200078e0202 */
[----:B------:R-:W-:-:S03]  /*0360*/  CS2R R24, SRZ ;  /* 0x0000000000187805 */ /* 0x000fc6000001ff00 */
[--C-:B-1----:R-:W-:Y:S01]  /*0370*/  IMAD.WIDE R8, R13, 0x4, R2.reuse ;  /* 0x000000040d087825 */ /* 0x102fe200078e0202 */
[----:B------:R-:W4:Y:S03]  /*0380*/  @!P0 LDG.E.EL R22, desc[UR6][R10.64] ;  /* 0x000000060a168981 */ /* 0x000f26000c2e1900 */
[----:B------:R-:W-:-:S04]  /*0390*/  IMAD.WIDE R6, R7, 0x4, R2 ;  /* 0x0000000407067825 */ /* 0x000fc800078e0202 */
[----:B------:R-:W-:Y:S01]  /*03a0*/  IMAD.WIDE R30, R31, 0x4, R2 ;  /* 0x000000041f1e7825 */ /* 0x000fe200078e0202 */
[----:B------:R-:W-:Y:S01]  /*03b0*/  CS2R R20, SRZ ;  /* 0x0000000000147805 */ /* 0x000fe2000001ff00 */
[----:B------:R-:W1:Y:S01]  /*03c0*/  LDC.64 R2, c[0x0][0x210] ;  /* 0x00008400ff027b82 */ /* 0x000e620000000a00 */
[----:B------:R1:W4:Y:S01]  /*03d0*/  @!P0 LDG.E.EL R24, desc[UR6][R6.64] ;  /* 0x0000000606188981 */ /* 0x000322000c2e1900 */
[----:B------:R-:W-:-:S03]  /*03e0*/  IMAD R23, R23, 0x9, R17 ;  /* 0x0000000917177824 */ /* 0x000fc600078e0211 */
[----:B------:R-:W4:Y:S04]  /*03f0*/  @!P0 LDG.E.EL R20, desc[UR6][R8.64] ;  /* 0x0000000608148981 */ /* 0x000f28000c2e1900 */
[----:B------:R1:W4:Y:S01]  /*0400*/  @!P0 LDG.E.EL R25, desc[UR6][R30.64] ;  /* 0x000000061e198981 */ /* 0x000322000c2e1900 */
[----:B------:R-:W-:Y:S01]  /*0410*/  IMAD R17, R4, 0x9, R17 ;  /* 0x0000000904117824 */ /* 0x000fe200078e0211 */
[----:B------:R-:W-:Y:S02]  /*0420*/  IADD3 R13, R23, 0x90, RZ ;  /* 0x00000090170d7810 */ /* 0x000fe40007ffe0ff */
[----:B0----5:R-:W-:Y:S01]  /*0430*/  CS2R R28, SRZ ;  /* 0x00000000001c7805 */ /* 0x021fe2000001ff00 */
[----:B-1----:R-:W-:-:S04]  /*0440*/  IMAD.WIDE R4, R17, 0x4, R2 ;  /* 0x0000000411047825 */ /* 0x002fc800078e0202 */
[--C-:B------:R-:W-:Y:S01]  /*0450*/  IMAD.WIDE R6, R13, 0x4, R2.reuse ;  /* 0x000000040d067825 */ /* 0x100fe200078e0202 */
[----:B------:R-:W5:Y:S03]  /*0460*/  @!P0 LDG.E.EL R21, desc[UR6][R4.64] ;  /* 0x0000000604158981 */ /* 0x000f66000c2e1900 */
[C---:B------:R-:W-:Y:S01]  /*0470*/  IMAD.WIDE R10, R23.reuse, 0x4, R2 ;  /* 0x00000004170a7825 */ /* 0x040fe200078e0202 */
[----:B------:R-:W5:Y:S04]  /*0480*/  @!P0 LDG.E.EL R28, desc[UR6][R6.64] ;  /* 0x00000006061c8981 */ /* 0x000f68000c2e1900 */
[----:B------:R0:W5:Y:S01]  /*0490*/  @!P0 LDG.E.EL R27, desc[UR6][R10.64] ;  /* 0x000000060a1b8981 */ /* 0x000162000c2e1900 */
[----:B------:R-:W-:Y:S01]  /*04a0*/  IADD3 R33, R23, 0x120, RZ ;  /* 0x0000012017217810 */ /* 0x000fe20007ffe0ff */
[----:B------:R-:W-:Y:S01]  /*04b0*/  VIADD R31, R23, 0xd8 ;  /* 0x000000d8171f7836 */ /* 0x000fe20000000000 */
[----:B------:R-:W-:-:S03]  /*04c0*/  MOV R30, RZ ;  /* 0x000000ff001e7202 */ /* 0x000fc60000000f00 */
[----:B------:R-:W-:-:S04]  /*04d0*/  IMAD.WIDE R8, R31, 0x4, R2 ;  /* 0x000000041f087825 */ /* 0x000fc800078e0202 */
[----:B0-----:R-:W-:Y:S01]  /*04e0*/  IMAD.WIDE R10, R33, 0x4, R2 ;  /* 0x00000004210a7825 */ /* 0x001fe200078e0202 */
[----:B------:R0:W5:Y:S01]  /*04f0*/  @!P0 LDG.E.EL R30, desc[UR6][R8.64] ;  /* 0x00000006081e8981 */ /* 0x000162000c2e1900 */
[----:B------:R-:W-:-:S03]  /*0500*/  IADD3 R35, R23, 0x168, RZ ;  /* 0x0000016817237810 */ /* 0x000fc60007ffe0ff */
[----:B------:R3:W5:Y:S01]  /*0510*/  @!P0 LDG.E.EL R29, desc[UR6][R10.64] ;  /* 0x000000060a1d8981 */ /* 0x000762000c2e1900 */
[----:B------:R-:W-:Y:S01]  /*0520*/  IADD3 R37, R23, 0x1b0, RZ ;  /* 0x000001b017257810 */ /* 0x000fe20007ffe0ff */
[----:B------:R-:W-:Y:S01]  /*0530*/  HFMA2.MMA R34, -RZ, RZ, 0, 0 ;  /* 0x00000000ff227435 */ /* 0x000fe200000001ff */
[----:B------:R-:W-:Y:S01]  /*0540*/  IADD3 R36, R23, 0x1f8, RZ ;  /* 0x000001f817247810 */ /* 0x000fe20007ffe0ff */
[----:B------:R-:W-:Y:S02]  /*0550*/  IMAD.MOV.U32 R32, RZ, RZ, RZ ;  /* 0x000000ffff207224 */ /* 0x000fe400078e00ff */
[----:B------:R-:W-:-:S04]  /*0560*/  IMAD.WIDE R4, R35, 0x4, R2 ;  /* 0x0000000423047825 */ /* 0x000fc800078e0202 */
[--C-:B------:R-:W-:Y:S01]  /*0570*/  IMAD.WIDE R6, R37, 0x4, R2.reuse ;  /* 0x0000000425067825 */ /* 0x100fe200078e0202 */
[----:B------:R-:W5:Y:S03]  /*0580*/  @!P0 LDG.E.EL R32, desc[UR6][R4.64] ;  /* 0x0000000604208981 */ /* 0x000f66000c2e1900 */
[----:B0-----:R-:W-:Y:S01]  /*0590*/  IMAD.MOV.U32 R8, RZ, RZ, RZ ;  /* 0x000000ffff087224 */ /* 0x001fe200078e00ff */
[----:B------:R0:W5:Y:S01]  /*05a0*/  @!P0 LDG.E.EL R34, desc[UR6][R6.64] ;  /* 0x0000000606228981 */ /* 0x000162000c2e1900 */
[----:B------:R-:W-:-:S05]  /*05b0*/  IMAD.WIDE R2, R36, 0x4, R2 ;  /* 0x0000000424027825 */ /* 0x000fca00078e0202 */
[----:B------:R1:W5:Y:S01]  /*05c0*/  @!P0 LDG.E.EL R8, desc[UR6][R2.64] ;  /* 0x0000000602088981 */ /* 0x000362000c2e1900 */
[----:B------:R-:W0:Y:S01]  /*05d0*/  S2UR UR5, SR_CgaCtaId ;  /* 0x00000000000579c3 */ /* 0x000e220000008800 */
[----:B------:R-:W-:Y:S02]  /*05e0*/  UMOV UR4, 0x400 ;  /* 0x0000040000047882 */ /* 0x000fe40000000000 */
[----:B0-----:R-:W-:Y:S01]  /*05f0*/  UPRMT UR4, UR5, 0x654, UR4 ;  /* 0x0000065405047896 */ /* 0x001fe20008000004 */
[----:B--2---:R-:W-:Y:S01]  /*0600*/  FADD R9, R26, 9.9999997171806853657e-10 ;  /* 0x3089705f1a097421 */ /* 0x004fe20000000000 */
[----:B---3--:R-:W-:-:S05]  /*0610*/  FADD R10, R19, 9.9999997171806853657e-10 ;  /* 0x3089705f130a7421 */ /* 0x008fca0000000000 */
[----:B------:R-:W0:Y:S08]  /*0620*/  MUFU.SQRT R9, R9 ;  /* 0x0000000900097308 */ /* 0x000e300000002000 */
[----:B------:R-:W2:Y:S01]  /*0630*/  MUFU.SQRT R10, R10 ;  /* 0x0000000a000a7308 */ /* 0x000ea20000002000 */
[----:B----4-:R-:W-:Y:S01]  /*0640*/  FADD R18, R18, 9.9999997171806853657e-10 ;  /* 0x3089705f12127421 */ /* 0x010fe20000000000 */
[----:B------:R-:W-:-:S06]  /*0650*/  FADD R6, R16, 9.9999997171806853657e-10 ;  /* 0x3089705f10067421 */ /* 0x000fcc0000000000 */
[----:B------:R3:W4:Y:S01]  /*0660*/  MUFU.SQRT R5, R18 ;  /* 0x0000001200057308 */ /* 0x0007220000002000 */
[----:B------:R-:W-:-:S07]  /*0670*/  FADD R22, R22, 9.9999997171806853657e-10 ;  /* 0x3089705f16167421 */ /* 0x000fce0000000000 */
[----:B------:R-:W4:Y:S01]  /*0680*/  MUFU.SQRT R6, R6 ;  /* 0x0000000600067308 */ /* 0x000f220000002000 */
[----:B---3--:R-:W-:Y:S01]  /*0690*/  SHF.R.U32.HI R18, RZ, 0x4, R15 ;  /* 0x00000004ff127819 */ /* 0x008fe2000001160f */
[----:B0-----:R-:W-:-:S06]  /*06a0*/  FADD R16, R9, 1.00000001335143196e-10 ;  /* 0x2edbe6ff09107421 */ /* 0x001fcc0000000000 */
[----:B------:R-:W0:Y:S01]  /*06b0*/  MUFU.SQRT R7, R22 ;  /* 0x0000001600077308 */ /* 0x000e220000002000 */
[----:B------:R-:W-:Y:S01]  /*06c0*/  FADD R4, R24, 9.9999997171806853657e-10 ;  /* 0x3089705f18047421 */ /* 0x000fe20000000000 */
[----:B--2---:R-:W-:Y:S01]  /*06d0*/  FADD R24, R10, 1.00000001335143196e-10 ;  /* 0x2edbe6ff0a187421 */ /* 0x004fe20000000000 */
[----:B------:R-:W-:Y:S01]  /*06e0*/  SHF.L.U32 R10, R15, 0x6, RZ ;  /* 0x000000060f0a7819 */ /* 0x000fe200000006ff */
[----:B-1----:R-:W-:Y:S01]  /*06f0*/  FADD R3, R20, 9.9999997171806853657e-10 ;  /* 0x3089705f14037421 */ /* 0x002fe20000000000 */
[----:B------:R-:W-:Y:S02]  /*0700*/  SGXT.U32 R18, R18, 0x3 ;  /* 0x000000031212781a */ /* 0x000fe40000000000 */
[----:B------:R-:W-:Y:S02]  /*0710*/  LOP3.LUT R11, R10, 0x3c0, RZ, 0xc0, !PT ;  /* 0x000003c00a0b7812 */ /* 0x000fe400078ec0ff */
[----:B------:R-:W-:Y:S01]  /*0720*/  FSETP.GT.AND P1, PT, R24, 8.50705917302346158658e+37, PT ;  /* 0x7e8000001800780b */ /* 0x000fe20003f24000 */
[----:B------:R-:W-:Y:S01]  /*0730*/  FADD R2, R25, 9.9999997171806853657e-10 ;  /* 0x3089705f19027421 */ /* 0x000fe20000000000 */
[----:B------:R-:W-:Y:S01]  /*0740*/  FSETP.GT.AND P6, PT, R16, 8.50705917302346158658e+37, PT ;  /* 0x7e8000001000780b */ /* 0x000fe20003fc4000 */
[----:B----4-:R-:W-:Y:S01]  /*0750*/  FADD R9, R5, 1.00000001335143196e-10 ;  /* 0x2edbe6ff05097421 */ /* 0x010fe20000000000 */
[C---:B------:R-:W-:Y:S01]  /*0760*/  LOP3.LUT R25, R11.reuse, R18, RZ, 0xfc, !PT ;  /* 0x000000120b197212 */ /* 0x040fe200078efcff */
[----:B------:R-:W1:Y:S01]  /*0770*/  MUFU.SQRT R3, R3 ;  /* 0x0000000300037308 */ /* 0x000e620000002000 */
[----:B------:R-:W-:Y:S01]  /*0780*/  LEA.HI R18, R11, UR4, RZ, 0x1e ;  /* 0x000000040b127c11 */ /* 0x000fe2000f8ff0ff */
[----:B------:R-:W-:Y:S01]  /*0790*/  FADD R11, R6, 1.00000001335143196e-10 ;  /* 0x2edbe6ff060b7421 */ /* 0x000fe20000000000 */
[----:B0-----:R-:W-:Y:S01]  /*07a0*/  FADD R10, R7, 1.00000001335143196e-10 ;  /* 0x2edbe6ff070a7421 */ /* 0x001fe20000000000 */
[----:B------:R-:W-:-:S04]  /*07b0*/  FSETP.GT.AND P2, PT, R9, 8.50705917302346158658e+37, PT ;  /* 0x7e8000000900780b */ /* 0x000fc80003f44000 */
[----:B------:R-:W0:Y:S01]  /*07c0*/  MUFU.SQRT R4, R4 ;  /* 0x0000000400047308 */ /* 0x000e220000002000 */
[----:B------:R-:W-:Y:S01]  /*07d0*/  FSETP.GT.AND P4, PT, R11, 8.50705917302346158658e+37, PT ;  /* 0x7e8000000b00780b */ /* 0x000fe20003f84000 */
[----:B------:R-:W-:Y:S01]  /*07e0*/  @P1 FMUL R24, R24, 0.25 ;  /* 0x3e80000018181820 */ /* 0x000fe20000400000 */
[----:B------:R-:W-:-:S05]  /*07f0*/  FSETP.GT.AND P3, PT, R10, 8.50705917302346158658e+37, PT ;  /* 0x7e8000000a00780b */ /* 0x000fca0003f64000 */
[----:B------:R-:W2:Y:S01]  /*0800*/  MUFU.SQRT R2, R2 ;  /* 0x0000000200027308 */ /* 0x000ea20000002000 */
[----:B------:R-:W-:Y:S01]  /*0810*/  @P6 FMUL R16, R16, 0.25 ;  /* 0x3e80000010106820 */ /* 0x000fe20000400000 */
[----:B------:R-:W-:Y:S01]  /*0820*/  LEA R25, R25, R18, 0x2 ;  /* 0x0000001219197211 */ /* 0x000fe200078e10ff */
[----:B-----5:R-:W-:Y:S01]  /*0830*/  FMUL R18, R21, 0.25 ;  /* 0x3e80000015127820 */ /* 0x020fe20000400000 */
[----:B------:R-:W-:Y:S01]  /*0840*/  FMUL R7, R28, 0.25 ;  /* 0x3e8000001c077820 */ /* 0x000fe20000400000 */
[----:B-1----:R-:W-:-:S03]  /*0850*/  FADD R6, R3, 1.00000001335143196e-10 ;  /* 0x2edbe6ff03067421 */ /* 0x002fc60000000000 */
[----:B------:R1:W-:Y:S01]  /*0860*/  MUFU.RCP R5, R16 ;  /* 0x0000001000057308 */ /* 0x0003e20000001000 */
[----:B------:R-:W-:Y:S01]  /*0870*/  @P2 FMUL R9, R9, 0.25 ;  /* 0x3e80000009092820 */ /* 0x000fe20000400000 */
[----:B0-----:R-:W-:Y:S01]  /*0880*/  FADD R4, R4, 1.00000001335143196e-10 ;  /* 0x2edbe6ff04047421 */ /* 0x001fe20000000000 */
[----:B------:R-:W-:Y:S01]  /*0890*/  FSEL R3, R18, R21, P1 ;  /* 0x0000001512037208 */ /* 0x000fe20000800000 */
[----:B------:R-:W-:Y:S01]  /*08a0*/  @P4 FMUL R11, R11, 0.25 ;  /* 0x3e8000000b0b4820 */ /* 0x000fe20000400000 */
[----:B------:R-:W-:-:S03]  /*08b0*/  FSEL R18, R7, R28, P2 ;  /* 0x0000001c07127208 */ /* 0x000fc60001000000 */
[----:B------:R-:W0:Y:S01]  /*08c0*/  MUFU.RCP R24, R24 ;  /* 0x0000001800187308 */ /* 0x000e220000001000 */
[----:B-1----:R-:W-:Y:S01]  /*08d0*/  FMUL R16, R27, 0.25 ;  /* 0x3e8000001b107820 */ /* 0x002fe20000400000 */
[----:B--2---:R-:W-:Y:S01]  /*08e0*/  FADD R7, R2, 1.00000001335143196e-10 ;  /* 0x2edbe6ff02077421 */ /* 0x004fe20000000000 */
[----:B------:R-:W-:Y:S01]  /*08f0*/  @P3 FMUL R10, R10, 0.25 ;  /* 0x3e8000000a0a3820 */ /* 0x000fe20000400000 */
[----:B------:R-:W-:Y:S02]  /*0900*/  FSETP.GT.AND P5, PT, R6, 8.50705917302346158658e+37, PT ;  /* 0x7e8000000600780b */ /* 0x000fe40003fa4000 */
[----:B------:R-:W-:Y:S02]  /*0910*/  FSEL R16, R16, R27, P6 ;  /* 0x0000001b10107208 */ /* 0x000fe40003000000 */
[----:B------:R-:W-:Y:S01]  /*0920*/  FSETP.GT.AND P6, PT, R4, 8.50705917302346158658e+37, PT ;  /* 0x7e8000000400780b */ /* 0x000fe20003fc4000 */
[----:B------:R-:W1:Y:S01]  /*0930*/  MUFU.RCP R9, R9 ;  /* 0x0000000900097308 */ /* 0x000e620000001000 */
[----:B------:R-:W-:Y:S01]  /*0940*/  FSETP.GT.AND P1, PT, R7, 8.50705917302346158658e+37, PT ;  /* 0x7e8000000700780b */ /* 0x000fe20003f24000 */
[----:B------:R2:W-:Y:S06]  /*0950*/  STS [R25], R27 ;  /* 0x0000001b19007388 */ /* 0x0005ec0000000800 */
[----:B------:R-:W3:Y:S01]  /*0960*/  MUFU.RCP R11, R11 ;  /* 0x0000000b000b7308 */ /* 0x000ee20000001000 */
[----:B0-----:R-:W-:-:S02]  /*0970*/  FMUL R24, R24, R3 ;  /* 0x0000000318187220 */ /* 0x001fc40000400000 */
[----:B------:R-:W0:Y:S01]  /*0980*/  LDC.64 R2, c[0x0][0x220] ;  /* 0x00008800ff027b82 */ /* 0x000e220000000a00 */
[----:B--2---:R-:W-:Y:S01]  /*0990*/  FMUL R27, R5, R16 ;  /* 0x00000010051b7220 */ /* 0x004fe20000400000 */
[----:B------:R-:W-:-:S03]  /*09a0*/  FMUL R16, R29, 0.25 ;  /* 0x3e8000001d107820 */ /* 0x000fc60000400000 */
[----:B------:R-:W2:Y:S01]  /*09b0*/  MUFU.RCP R10, R10 ;  /* 0x0000000a000a7308 */ /* 0x000ea20000001000 */
[----:B------:R-:W-:Y:S01]  /*09c0*/  FMUL R5, R30, 0.25 ;  /* 0x3e8000001e057820 */ /* 0x000fe20000400000 */
[----:B------:R-:W-:Y:S01]  /*09d0*/  @P6 FMUL R4, R4, 0.25 ;  /* 0x3e80000004046820 */ /* 0x000fe20000400000 */
[----:B------:R-:W-:Y:S01]  /*09e0*/  FSEL R16, R16, R29, P4 ;  /* 0x0000001d10107208 */ /* 0x000fe20002000000 */
[----:B------:R-:W-:Y:S01]  /*09f0*/  @P5 FMUL R6, R6, 0.25 ;  /* 0x3e80000006065820 */ /* 0x000fe20000400000 */
[----:B------:R-:W-:Y:S01]  /*0a00*/  @P1 FMUL R7, R7, 0.25 ;  /* 0x3e80000007071820 */ /* 0x000fe20000400000 */
[----:B------:R-:W-:Y:S01]  /*0a10*/  FSEL R5, R5, R30, P3 ;  /* 0x0000001e05057208 */ /* 0x000fe20001800000 */
[----:B-1----:R-:W-:Y:S01]  /*0a20*/  FMUL R9, R9, R18 ;  /* 0x0000001209097220 */ /* 0x002fe20000400000 */
[----:B------:R1:W-:Y:S01]  /*0a30*/  MUFU.RCP R19, R6 ;  /* 0x0000000600137308 */ /* 0x0003e20000001000 */
[----:B---3--:R-:W-:Y:S01]  /*0a40*/  FMUL R11, R11, R16 ;  /* 0x000000100b0b7220 */ /* 0x008fe20000400000 */
[----:B------:R-:W-:-:S06]  /*0a50*/  FMUL R20, R34, 0.25 ;  /* 0x3e80000022147820 */ /* 0x000fcc0000400000 */
[----:B------:R-:W3:Y:S01]  /*0a60*/  MUFU.RCP R18, R4 ;  /* 0x0000000400127308 */ /* 0x000ee20000001000 */
[----:B--2---:R-:W-:Y:S01]  /*0a70*/  FMUL R10, R10, R5 ;  /* 0x000000050a0a7220 */ /* 0x004fe20000400000 */
[----:B------:R-:W-:Y:S01]  /*0a80*/  FMUL R5, R32, 0.25 ;  /* 0x3e80000020057820 */ /* 0x000fe20000400000 */
[----:B------:R2:W-:Y:S05]  /*0a90*/  STS [R25+0x20], R21 ;  /* 0x0000201519007388 */ /* 0x0005ea0000000800 */
[----:B------:R-:W4:Y:S01]  /*0aa0*/  MUFU.RCP R16, R7 ;  /* 0x0000000700107308 */ /* 0x000f220000001000 */
[----:B-1----:R-:W-:Y:S01]  /*0ab0*/  FSEL R6, R5, R32, P5 ;  /* 0x0000002005067208 */ /* 0x002fe20002800000 */
[----:B--2---:R-:W-:Y:S01]  /*0ac0*/  FMUL R21, R8, 0.25 ;  /* 0x3e80000008157820 */ /* 0x004fe20000400000 */
[----:B------:R-:W-:-:S04]  /*0ad0*/  FSEL R5, R20, R34, P6 ;  /* 0x0000002214057208 */ /* 0x000fc80003000000 */
[----:B------:R-:W-:Y:S01]  /*0ae0*/  FSEL R21, R21, R8, P1 ;  /* 0x0000000815157208 */ /* 0x000fe20000800000 */
[----:B---3--:R-:W-:Y:S01]  /*0af0*/  FMUL R18, R18, R5 ;  /* 0x0000000512127220 */ /* 0x008fe20000400000 */
[----:B------:R-:W-:Y:S01]  /*0b00*/  FMUL R19, R19, R6 ;  /* 0x0000000613137220 */ /* 0x000fe20000400000 */
[----:B0-----:R-:W-:-:S04]  /*0b10*/  IMAD.WIDE R4, R23, 0x4, R2 ;  /* 0x0000000417047825 */ /* 0x001fc800078e0202 */
[----:B----4-:R-:W-:Y:S01]  /*0b20*/  FMUL R26, R16, R21 ;  /* 0x00000015101a7220 */ /* 0x010fe20000400000 */
[--C-:B------:R-:W-:Y:S01]  /*0b30*/  IMAD.WIDE R6, R17, 0x4, R2.reuse ;  /* 0x0000000411067825 */ /* 0x100fe200078e0202 */
[----:B------:R-:W-:Y:S03]  /*0b40*/  STS [R25+0x40], R28 ;  /* 0x0000401c19007388 */ /* 0x000fe60000000800 */
[--C-:B------:R-:W-:Y:S01]  /*0b50*/  IMAD.WIDE R16, R13, 0x4, R2.reuse ;  /* 0x000000040d107825 */ /* 0x100fe200078e0202 */
[----:B------:R0:W-:Y:S03]  /*0b60*/  STS [R25+0x80], R29 ;  /* 0x0000801d19007388 */ /* 0x0001e60000000800 */
[--C-:B------:R-:W-:Y:S01]  /*0b70*/  IMAD.WIDE R20, R31, 0x4, R2.reuse ;  /* 0x000000041f147825 */ /* 0x100fe200078e0202 */
[----:B------:R1:W-:Y:S03]  /*0b80*/  STS [R25+0x60], R30 ;  /* 0x0000601e19007388 */ /* 0x0003e60000000800 */
[--C-:B------:R-:W-:Y:S01]  /*0b90*/  IMAD.WIDE R22, R33, 0x4, R2.reuse ;  /* 0x0000000421167825 */ /* 0x100fe200078e0202 */
[----:B------:R-:W-:Y:S03]  /*0ba0*/  @!P0 STG.E desc[UR6][R4.64], R27 ;  /* 0x0000001b04008986 */ /* 0x000fe6000c101906 */
[--C-:B0-----:R-:W-:Y:S01]  /*0bb0*/  IMAD.WIDE R28, R35, 0x4, R2.reuse ;  /* 0x00000004231c7825 */ /* 0x101fe200078e0202 */
[----:B------:R-:W-:Y:S03]  /*0bc0*/  @!P0 STG.E desc[UR6][R6.64], R24 ;  /* 0x0000001806008986 */ /* 0x000fe6000c101906 */
[--C-:B-1----:R-:W-:Y:S01]  /*0bd0*/  IMAD.WIDE R30, R37, 0x4, R2.reuse ;  /* 0x00000004251e7825 */ /* 0x102fe200078e0202 */
[----:B------:R-:W-:Y:S03]  /*0be0*/  @!P0 STG.E desc[UR6][R16.64], R9 ;  /* 0x0000000910008986 */ /* 0x000fe6000c101906 */
[----:B------:R-:W-:Y:S01]  /*0bf0*/  IMAD.WIDE R36, R36, 0x4, R2 ;  /* 0x0000000424247825 */ /* 0x000fe200078e0202 */
[----:B------:R-:W-:Y:S04]  /*0c00*/  @!P0 STG.E desc[UR6][R20.64], R10 ;  /* 0x0000000a14008986 */ /* 0x000fe8000c101906 */
[----:B------:R-:W-:Y:S04]  /*0c10*/  @!P0 STG.E desc[UR6][R22.64], R11 ;  /* 0x0000000b16008986 */ /* 0x000fe8000c101906 */
[----:B------:R-:W-:Y:S04]  /*0c20*/  @!P0 STG.E desc[UR6][R28.64], R19 ;  /* 0x000000131c008986 */ /* 0x000fe8000c101906 */
[----:B------:R-:W-:Y:S04]  /*0c30*/  @!P0 STG.E desc[UR6][R30.64], R18 ;  /* 0x000000121e008986 */ /* 0x000fe8000c101906 */
[----:B------:R0:W-:Y:S04]  /*0c40*/  STS [R25+0xa0], R32 ;  /* 0x0000a02019007388 */ /* 0x0001e80000000800 */
[----:B------:R-:W-:Y:S04]  /*0c50*/  STS [R25+0xc0], R34 ;  /* 0x0000c02219007388 */ /* 0x000fe80000000800 */
[----:B------:R1:W-:Y:S04]  /*0c60*/  STS [R25+0xe0], R8 ;  /* 0x0000e00819007388 */ /* 0x0003e80000000800 */
[----:B------:R-:W-:Y:S01]  /*0c70*/  @!P0 STG.E desc[UR6][R36.64], R26 ;  /* 0x0000001a24008986 */ /* 0x000fe2000c101906 */
[----:B0-----:R-:W-:-:S02]  /*0c80*/  LOP3.LUT R32, R15, 0x70, RZ, 0xc0, !PT ;  /* 0x000000700f207812 */ /* 0x001fc400078ec0ff */
[----:B------:R-:W-:-:S03]  /*0c90*/  SHF.L.U32 R4, R15, 0x2, RZ ;  /* 0x000000020f047819 */ /* 0x000fc600000006ff */
[----:B------:R-:W-:Y:S01]  /*0ca0*/  VIADD R3, R32, UR4 ;  /* 0x0000000420037c36 */ /* 0x000fe20008000000 */
[----:B------:R-:W-:Y:S01]  /*0cb0*/  LOP3.LUT R2, R4, 0x1fc, RZ, 0xc0, !PT ;  /* 0x000001fc04027812 */ /* 0x000fe200078ec0ff */
[----:B-1----:R-:W0:Y:S03]  /*0cc0*/  LDC.64 R8, c[0x0][0x228] ;  /* 0x00008a00ff087b82 */ /* 0x002e260000000a00 */
[----:B------:R-:W-:-:S05]  /*0cd0*/  LEA R4, R2, R3, 0x2 ;  /* 0x0000000302047211 */ /* 0x000fca00078e10ff */
[----:B------:R-:W-:Y:S01]  /*0ce0*/  BAR.SYNC.DEFER_BLOCKING 0x0 ;  /* 0x0000000000007b1d */ /* 0x000fe20000010000 */
[----:B------:R-:W-:-:S04]  /*0cf0*/  SHF.L.U32 R3, R15, 0x2, RZ ;  /* 0x000000020f037819 */ /* 0x000fc800000006ff */
[----:B------:R-:W-:Y:S02]  /*0d00*/  LOP3.LUT R3, R14, 0x3c, R3, 0xf8, !PT ;  /* 0x0000003c0e037812 */ /* 0x000fe400078ef803 */
[----:B------:R-:W-:Y:S02]  /*0d10*/  SHF.R.U32.HI R13, RZ, 0x4, R15 ;  /* 0x00000004ff0d7819 */ /* 0x000fe4000001160f */
[----:B------:R-:W-:Y:S01]  /*0d20*/  LEA.HI R0, R0, R3, RZ, 0x9 ;  /* 0x0000000300007211 */ /* 0x000fe200078f48ff */
[----:B------:R-:W1:Y:S03]  /*0d30*/  LDS.128 R4, [R4] ;  /* 0x0000000004047984 */ /* 0x000e660000000c00 */
[----:B------:R-:W-:Y:S02]  /*0d40*/  LOP3.LUT R10, R0, 0xfffffe00, RZ, 0xc0, !PT ;  /* 0xfffffe00000a7812 */ /* 0x000fe400078ec0ff */
[----:B------:R-:W-:-:S02]  /*0d50*/  SGXT.U32 R13, R13, 0x3 ;  /* 0x000000030d0d781a */ /* 0x000fc40000000000 */
[----:B------:R-:W-:Y:S02]  /*0d60*/  IADD3 R3, R3, -R10, RZ ;  /* 0x8000000a03037210 */ /* 0x000fe40007ffe0ff */
[----:B------:R-:W-:Y:S02]  /*0d70*/  SHF.R.S32.HI R0, RZ, 0x9, R0 ;  /* 0x00000009ff007819 */ /* 0x000fe40000011400 */
[----:B------:R-:W-:Y:S02]  /*0d80*/  LOP3.LUT R11, R2, 0x200, RZ, 0xfc, !PT ;  /* 0x00000200020b7812 */ /* 0x000fe400078efcff */
[----:B------:R-:W-:Y:S02]  /*0d90*/  LOP3.LUT R10, R12, R13, RZ, 0xfc, !PT ;  /* 0x0000000d0c0a7212 */ /* 0x000fe400078efcff */
[----:B------:R-:W-:Y:S01]  /*0da0*/  LOP3.LUT R12, R12, 0x8, R13, 0xfe, !PT ;  /* 0x000000080c0c7812 */ /* 0x000fe200078efe0d */
[----:B------:R-:W-:Y:S01]  /*0db0*/  IMAD R3, R0, 0x1200, R3 ;  /* 0x0000120000037824 */ /* 0x000fe200078e0203 */
[----:B------:R-:W-:-:S02]  /*0dc0*/  SHF.R.U32.HI R11, RZ, 0x2, R11 ;  /* 0x00000002ff0b7819 */ /* 0x000fc4000001160b */
[----:B------:R-:W-:Y:S02]  /*0dd0*/  ISETP.GE.AND P1, PT, R10, 0x9, PT ;  /* 0x000000090a00780c */ /* 0x000fe40003f26270 */
[----:B------:R-:W-:Y:S02]  /*0de0*/  ISETP.GE.AND P0, PT, R12, 0x9, PT ;  /* 0x000000090c00780c */ /* 0x000fe40003f06270 */
[----:B------:R-:W-:Y:S01]  /*0df0*/  LOP3.LUT R0, R11, 0xf0, RZ, 0xc0, !PT ;  /* 0x000000f00b007812 */ /* 0x000fe200078ec0ff */
[----:B------:R-:W-:-:S04]  /*0e00*/  IMAD R11, R10, 0x200, R3 ;  /* 0x000002000a0b7824 */ /* 0x000fc800078e0203 */
[----:B0-----:R-:W-:Y:S01]  /*0e10*/  IMAD.WIDE R10, R11, 0x4, R8 ;  /* 0x000000040b0a7825 */ /* 0x001fe200078e0208 */
[----:B------:R-:W-:-:S04]  /*0e20*/  IADD3 R13, R0, UR4, RZ ;  /* 0x00000004000d7c10 */ /* 0x000fc8000fffe0ff */
[----:B------:R-:W-:Y:S01]  /*0e30*/  LEA R13, R2, R13, 0x2 ;  /* 0x0000000d020d7211 */ /* 0x000fe200078e10ff */
[----:B-1----:R0:W-:Y:S02]  /*0e40*/  @!P1 STG.E.128 desc[UR6][R10.64], R4 ;  /* 0x000000040a009986 */ /* 0x0021e4000c101d06 */
[----:B0-----:R-:W-:Y:S05]  /*0e50*/  @P0 EXIT ;  /* 0x000000000000094d */ /* 0x001fea0003800000 */
[----:B0-----:R-:W0:Y:S01]  /*0e60*/  LDS.128 R4, [R13+0x800] ;  /* 0x000800000d047984 */ /* 0x001e220000000c00 */
[----:B------:R-:W-:-:S05]  /*0e70*/  LEA R3, R12, R3, 0x9 ;  /* 0x000000030c037211 */ /* 0x000fca00078e48ff */
[----:B------:R-:W-:-:S05]  /*0e80*/  IMAD.WIDE R8, R3, 0x4, R8 ;  /* 0x0000000403087825 */ /* 0x000fca00078e0208 */
[----:B0-----:R-:W-:Y:S01]  /*0e90*/  STG.E.128 desc[UR6][R8.64], R4 ;  /* 0x0000000408007986 */ /* 0x001fe2000c101d06 */
[----:B------:R-:W-:Y:S05]  /*0ea0*/  EXIT ;  /* 0x000000000000794d */ /* 0x000fea0003800000 */
.L_x_0:
[----:B------:R-:W-:-:S00]  /*0eb0*/  BRA `(.L_x_0) ;  /* 0xfffffffc00fc7947 */ /* 0x000fc0000383ffff */
[----:B------:R-:W-:-:S00]  /*0ec0*/  NOP ;  /* 0x0000000000007918 */ /* 0x000fc00000000000 */
        /* <DEDUP_REMOVED lines=11> */
.L_x_1:


//--------------------- .nv.global.init           --------------------------
	.section	.nv.global.init,"aw",@progbits
.nv.global.init:
	.type		_$_str,@object
	.size		_$_str,(_$_str_$_2 - _$_str)
_$_str:
        /*0000*/ 	.byte	0x5f, 0x5f, 0x43, 0x55, 0x44, 0x41, 0x5f, 0x46, 0x54, 0x5a, 0x00
	.type		_$_str_$_2,@object
	.size		_$_str_$_2,(.L_1 - _$_str_$_2)
_$_str_$_2:
        /*000b*/ 	.byte	0x5f, 0x5f, 0x43, 0x55, 0x44, 0x41, 0x5f, 0x50, 0x52, 0x45, 0x43, 0x5f, 0x53, 0x51, 0x52, 0x54
        /*001b*/ 	.byte	0x00
.L_1:


//--------------------- .nv.shared.triton_poi_fused_add_convolution_div_sqrt_31 --------------------------
	.section	.nv.shared.triton_poi_fused_add_convolution_div_sqrt_31,"aw",@nobits
	.sectionflags	@""
	.align	16
	.zero		1024


//--------------------- .nv.constant0.triton_poi_fused_add_convolution_div_sqrt_31 --------------------------
	.section	.nv.constant0.triton_poi_fused_add_convolution_div_sqrt_31,"a",@progbits
	.sectionflags	@""
	.align	4
.nv.constant0.triton_poi_fused_add_convolution_div_sqrt_31:
	.zero		568
